	.headerflags	@"EF_CUDA_TEXMODE_UNIFIED EF_CUDA_64BIT_ADDRESS EF_CUDA_ACCELERATORS EF_CUDA_SM90 EF_CUDA_VIRTUAL_SM(EF_CUDA_SM90)"
	.elftype	@"ET_EXEC"


//--------------------- .nv.info                  --------------------------
	.section	.nv.info,"",@"SHT_CUDA_INFO"
	.align	4


	//----- nvinfo : EIATTR_REGCOUNT
	.align		4
        /*0000*/ 	.byte	0x04, 0x2f
        /*0002*/ 	.short	(.L_1 - .L_0)
	.align		4
.L_0:
        /*0004*/ 	.word	index@(triton_poi_fused_convolution_div_max_pool2d_with_indices_relu_sub_8)
        /*0008*/ 	.word	0x00000020


	//----- nvinfo : EIATTR_MIN_STACK_SIZE
	.align		4
.L_1:
        /*000c*/ 	.byte	0x04, 0x12
        /*000e*/ 	.short	(.L_3 - .L_2)
	.align		4
.L_2:
        /*0010*/ 	.word	index@(triton_poi_fused_convolution_div_max_pool2d_with_indices_relu_sub_8)
        /*0014*/ 	.word	0x00000000


	//----- nvinfo : EIATTR_FRAME_SIZE
	.align		4
.L_3:
        /*0018*/ 	.byte	0x04, 0x11
        /*001a*/ 	.short	(.L_5 - .L_4)
	.align		4
.L_4:
        /*001c*/ 	.word	index@(triton_poi_fused_convolution_div_max_pool2d_with_indices_relu_sub_8)
        /*0020*/ 	.word	0x00000000


	//----- nvinfo : EIATTR_MIN_STACK_SIZE
	.align		4
.L_5:
        /*0024*/ 	.byte	0x04, 0x12
        /*0026*/ 	.short	(.L_7 - .L_6)
	.align		4
.L_6:
        /*0028*/ 	.word	index@(triton_poi_fused_convolution_div_max_pool2d_with_indices_relu_sub_8)
        /*002c*/ 	.word	0x00000000
.L_7:


//--------------------- .nv.info.triton_poi_fused_convolution_div_max_pool2d_with_indices_relu_sub_8 --------------------------
	.section	.nv.info.triton_poi_fused_convolution_div_max_pool2d_with_indices_relu_sub_8,"",@"SHT_CUDA_INFO"
	.sectionflags	@""
	.align	4


	//----- nvinfo : EIATTR_CUDA_API_VERSION
	.align		4
        /*0000*/ 	.byte	0x04, 0x37
        /*0002*/ 	.short	(.L_9 - .L_8)
.L_8:
        /*0004*/ 	.word	0x0000007c


	//----- nvinfo : EIATTR_KPARAM_INFO
	.align		4
.L_9:
        /*0008*/ 	.byte	0x04, 0x17
        /*000a*/ 	.short	(.L_11 - .L_10)
.L_10:
        /*000c*/ 	.word	0x00000000
        /*0010*/ 	.short	0x0004
        /*0012*/ 	.short	0x001c
        /*0014*/ 	.byte	0x00, 0xf0, 0x11, 0x00


	//----- nvinfo : EIATTR_KPARAM_INFO
	.align		4
.L_11:
        /*0018*/ 	.byte	0x04, 0x17
        /*001a*/ 	.short	(.L_13 - .L_12)
.L_12:
        /*001c*/ 	.word	0x00000000
        /*0020*/ 	.short	0x0003
        /*0022*/ 	.short	0x0018
        /*0024*/ 	.byte	0x00, 0xf0, 0x11, 0x00


	//----- nvinfo : EIATTR_KPARAM_INFO
	.align		4
.L_13:
        /*0028*/ 	.byte	0x04, 0x17
        /*002a*/ 	.short	(.L_15 - .L_14)
.L_14:
        /*002c*/ 	.word	0x00000000
        /*0030*/ 	.short	0x0002
        /*0032*/ 	.short	0x0010
        /*0034*/ 	.byte	0x00, 0xf4, 0x21, 0x00


	//----- nvinfo : EIATTR_KPARAM_INFO
	.align		4
.L_15:
        /*0038*/ 	.byte	0x04, 0x17
        /*003a*/ 	.short	(.L_17 - .L_16)
.L_16:
        /*003c*/ 	.word	0x00000000
        /*0040*/ 	.short	0x0001
        /*0042*/ 	.short	0x0008
        /*0044*/ 	.byte	0x00, 0xf4, 0x21, 0x00


	//----- nvinfo : EIATTR_KPARAM_INFO
	.align		4
.L_17:
        /*0048*/ 	.byte	0x04, 0x17
        /*004a*/ 	.short	(.L_19 - .L_18)
.L_18:
        /*004c*/ 	.word	0x00000000
        /*0050*/ 	.short	0x0000
        /*0052*/ 	.short	0x0000
        /*0054*/ 	.byte	0x00, 0xf4, 0x21, 0x00


	//----- nvinfo : EIATTR_SPARSE_MMA_MASK
	.align		4
.L_19:
        /*0058*/ 	.byte	0x03, 0x50
        /*005a*/ 	.short	0x0000


	//----- nvinfo : EIATTR_MAXREG_COUNT
	.align		4
        /*005c*/ 	.byte	0x03, 0x1b
        /*005e*/ 	.short	0x00ff


	//----- nvinfo : EIATTR_EXIT_INSTR_OFFSETS
	.align		4
        /*0060*/ 	.byte	0x04, 0x1c
        /*0062*/ 	.short	(.L_21 - .L_20)


	//   ....[0]....
.L_20:
        /*0064*/ 	.word	0x00000640


	//   ....[1]....
        /*0068*/ 	.word	0x00000660


	//----- nvinfo : EIATTR_REQNTID
	.align		4
.L_21:
        /*006c*/ 	.byte	0x04, 0x10
        /*006e*/ 	.short	(.L_23 - .L_22)
.L_22:
        /*0070*/ 	.word	0x00000080
        /*0074*/ 	.word	0x00000001
        /*0078*/ 	.word	0x00000001


	//----- nvinfo : EIATTR_CBANK_PARAM_SIZE
	.align		4
.L_23:
        /*007c*/ 	.byte	0x03, 0x19
        /*007e*/ 	.short	0x0020


	//----- nvinfo : EIATTR_PARAM_CBANK
	.align		4
        /*0080*/ 	.byte	0x04, 0x0a
        /*0082*/ 	.short	(.L_25 - .L_24)
	.align		4
.L_24:
        /*0084*/ 	.word	index@(.nv.constant0.triton_poi_fused_convolution_div_max_pool2d_with_indices_relu_sub_8)
        /*0088*/ 	.short	0x0210
        /*008a*/ 	.short	0x0020


	//----- nvinfo : EIATTR_SW_WAR
	.align		4
.L_25:
        /*008c*/ 	.byte	0x04, 0x36
        /*008e*/ 	.short	(.L_27 - .L_26)
.L_26:
        /*0090*/ 	.word	0x00000008
.L_27:


//--------------------- .nv.callgraph             --------------------------
	.section	.nv.callgraph,"",@"SHT_CUDA_CALLGRAPH"
	.align	4
	.sectionentsize	8
	.align		4
        /*0000*/ 	.word	0x00000000
	.align		4
        /*0004*/ 	.word	0xffffffff
	.align		4
        /*0008*/ 	.word	0x00000000
	.align		4
        /*000c*/ 	.word	0xfffffffe
	.align		4
        /*0010*/ 	.word	0x00000000
	.align		4
        /*0014*/ 	.word	0xfffffffd
	.align		4
        /*0018*/ 	.word	0x00000000
	.align		4
        /*001c*/ 	.word	0xfffffffc


//--------------------- .text.triton_poi_fused_convolution_div_max_pool2d_with_indices_relu_sub_8 --------------------------
	.section	.text.triton_poi_fused_convolution_div_max_pool2d_with_indices_relu_sub_8,"ax",@progbits
	.sectionflags	@"SHF_BARRIERS=1"
	.align	128
        .global         triton_poi_fused_convolution_div_max_pool2d_with_indices_relu_sub_8
        .type           triton_poi_fused_convolution_div_max_pool2d_with_indices_relu_sub_8,@function
        .size           triton_poi_fused_convolution_div_max_pool2d_with_indices_relu_sub_8,(.L_x_1 - triton_poi_fused_convolution_div_max_pool2d_with_indices_relu_sub_8)
        .other          triton_poi_fused_convolution_div_max_pool2d_with_indices_relu_sub_8,@"STO_CUDA_ENTRY STV_DEFAULT"
triton_poi_fused_convolution_div_max_pool2d_with_indices_relu_sub_8:
.text.triton_poi_fused_convolution_div_max_pool2d_with_indices_relu_sub_8:
[----:B------:R-:W0:Y:S01]  /*0000*/  LDC R1, c[0x0][0x28] ;  /* 0x00000a00ff017b82 */ /* 0x000e220000000800 */
[----:B------:R-:W1:Y:S07]  /*0010*/  S2R R5, SR_TID.X ;  /* 0x0000000000057919 */ /* 0x000e6e0000002100 */
[----:B------:R-:W2:Y:S01]  /*0020*/  LDC.64 R14, c[0x0][0x210] ;  /* 0x00008400ff0e7b82 */ /* 0x000ea20000000a00 */
[----:B------:R-:W3:Y:S01]  /*0030*/  S2R R4, SR_CTAID.X ;  /* 0x0000000000047919 */ /* 0x000ee20000002500 */
[----:B------:R-:W4:Y:S01]  /*0040*/  S2R R0, SR_CTAID.Y ;  /* 0x0000000000007919 */ /* 0x000f220000002600 */
[----:B------:R-:W-:Y:S01]  /*0050*/  CS2R R28, SRZ ;  /* 0x00000000001c7805 */ /* 0x000fe2000001ff00 */
[----:B------:R-:W-:Y:S01]  /*0060*/  ULDC.64 UR6, c[0x0][0x208] ;  /* 0x0000820000067ab9 */ /* 0x000fe20000000a00 */
[----:B-1----:R-:W-:Y:S01]  /*0070*/  SHF.R.U32.HI R3, RZ, 0x4, R5 ;  /* 0x00000004ff037819 */ /* 0x002fe20000011605 */
[----:B---3--:R-:W-:-:S03]  /*0080*/  IMAD.SHL.U32 R4, R4, 0x10, RZ ;  /* 0x0000001004047824 */ /* 0x008fc600078e00ff */
[----:B------:R-:W-:Y:S01]  /*0090*/  SGXT.U32 R3, R3, 0x3 ;  /* 0x000000030303781a */ /* 0x000fe20000000000 */
[----:B----4-:R-:W-:Y:S01]  /*00a0*/  IMAD.SHL.U32 R2, R0, 0x40, RZ ;  /* 0x0000004000027824 */ /* 0x010fe200078e00ff */
[----:B------:R-:W-:-:S04]  /*00b0*/  LOP3.LUT R16, R4, 0xf, R5, 0xf8, !PT ;  /* 0x0000000f04107812 */ /* 0x000fc800078ef805 */
[----:B------:R-:W-:Y:S02]  /*00c0*/  LOP3.LUT R7, R2, 0x8, R3, 0xfe, !PT ;  /* 0x0000000802077812 */ /* 0x000fe400078efe03 */
[----:B------:R-:W-:Y:S02]  /*00d0*/  LOP3.LUT R9, R2, 0x18, R3, 0xfe, !PT ;  /* 0x0000001802097812 */ /* 0x000fe400078efe03 */
[----:B------:R-:W-:Y:S01]  /*00e0*/  LOP3.LUT R6, R2, R3, RZ, 0xfc, !PT ;  /* 0x0000000302067212 */ /* 0x000fe200078efcff */
[--C-:B------:R-:W-:Y:S01]  /*00f0*/  IMAD R7, R7, 0x9, R16.reuse ;  /* 0x0000000907077824 */ /* 0x100fe200078e0210 */
[----:B------:R-:W-:Y:S01]  /*0100*/  LOP3.LUT R8, R2, 0x10, R3, 0xfe, !PT ;  /* 0x0000001002087812 */ /* 0x000fe200078efe03 */
        /* <DEDUP_REMOVED lines=9> */
[----:B------:R-:W-:Y:S01]  /*01a0*/  ISETP.GE.AND P0, PT, R16, 0x9, PT ;  /* 0x000000091000780c */ /* 0x000fe20003f06270 */
[----:B------:R-:W-:-:S02]  /*01b0*/  IMAD R25, R12, 0x9, R16 ;  /* 0x000000090c197824 */ /* 0x000fc400078e0210 */
[----:B------:R-:W-:Y:S02]  /*01c0*/  IMAD R27, R13, 0x9, R16 ;  /* 0x000000090d1b7824 */ /* 0x000fe400078e0210 */
[----:B--2---:R-:W-:-:S04]  /*01d0*/  IMAD.WIDE R20, R7, 0x4, R14 ;  /* 0x0000000407147825 */ /* 0x004fc800078e020e */
[----:B------:R-:W-:-:S04]  /*01e0*/  IMAD.WIDE R6, R9, 0x4, R14 ;  /* 0x0000000409067825 */ /* 0x000fc800078e020e */
[--C-:B------:R-:W-:Y:S01]  /*01f0*/  IMAD.WIDE R18, R19, 0x4, R14.reuse ;  /* 0x0000000413127825 */ /* 0x100fe200078e020e */
[----:B------:R-:W2:Y:S03]  /*0200*/  @!P0 LDG.E.EL R29, desc[UR6][R6.64] ;  /* 0x00000006061d8981 */ /* 0x000ea6000c2e1900 */
[----:B------:R-:W-:-:S04]  /*0210*/  IMAD.WIDE R16, R17, 0x4, R14 ;  /* 0x0000000411107825 */ /* 0x000fc800078e020e */
[----:B------:R-:W-:Y:S01]  /*0220*/  IMAD.WIDE R8, R23, 0x4, R14 ;  /* 0x0000000417087825 */ /* 0x000fe200078e020e */
[----:B------:R-:W-:-:S03]  /*0230*/  CS2R R22, SRZ ;  /* 0x0000000000167805 */ /* 0x000fc6000001ff00 */
[--C-:B------:R-:W-:Y:S01]  /*0240*/  IMAD.WIDE R10, R11, 0x4, R14.reuse ;  /* 0x000000040b0a7825 */ /* 0x100fe200078e020e */
[----:B------:R-:W3:Y:S03]  /*0250*/  @!P0 LDG.E.EL R28, desc[UR6][R8.64] ;  /* 0x00000006081c8981 */ /* 0x000ee6000c2e1900 */
[--C-:B------:R-:W-:Y:S01]  /*0260*/  IMAD.WIDE R12, R25, 0x4, R14.reuse ;  /* 0x00000004190c7825 */ /* 0x100fe200078e020e */
[----:B------:R-:W-:Y:S01]  /*0270*/  CS2R R24, SRZ ;  /* 0x0000000000187805 */ /* 0x000fe2000001ff00 */
[----:B------:R-:W4:Y:S02]  /*0280*/  @!P0 LDG.E.EL R22, desc[UR6][R18.64] ;  /* 0x0000000612168981 */ /* 0x000f24000c2e1900 */
[----:B------:R-:W-:Y:S01]  /*0290*/  IMAD.WIDE R14, R27, 0x4, R14 ;  /* 0x000000041b0e7825 */ /* 0x000fe200078e020e */
[----:B------:R-:W-:Y:S01]  /*02a0*/  CS2R R26, SRZ ;  /* 0x00000000001a7805 */ /* 0x000fe2000001ff00 */
[----:B------:R-:W5:Y:S04]  /*02b0*/  @!P0 LDG.E.EL R23, desc[UR6][R20.64] ;  /* 0x0000000614178981 */ /* 0x000f68000c2e1900 */
[----:B------:R1:W5:Y:S04]  /*02c0*/  @!P0 LDG.E.EL R24, desc[UR6][R16.64] ;  /* 0x0000000610188981 */ /* 0x000368000c2e1900 */
[----:B------:R-:W5:Y:S04]  /*02d0*/  @!P0 LDG.E.EL R27, desc[UR6][R10.64] ;  /* 0x000000060a1b8981 */ /* 0x000f68000c2e1900 */
[----:B------:R1:W5:Y:S04]  /*02e0*/  @!P0 LDG.E.EL R26, desc[UR6][R12.64] ;  /* 0x000000060c1a8981 */ /* 0x000368000c2e1900 */
[----:B------:R-:W5:Y:S01]  /*02f0*/  @!P0 LDG.E.EL R25, desc[UR6][R14.64] ;  /* 0x000000060e198981 */ /* 0x000f62000c2e1900 */
[----:B------:R-:W1:Y:S02]  /*0300*/  S2UR UR5, SR_CgaCtaId ;  /* 0x00000000000579c3 */ /* 0x000e640000008800 */
[C---:B01----:R-:W-:Y:S01]  /*0310*/  IMAD.SHL.U32 R17, R5.reuse, 0x4, RZ ;  /* 0x0000000405117824 */ /* 0x043fe200078e00ff */
[----:B------:R-:W-:Y:S01]  /*0320*/  UMOV UR4, 0x400 ;  /* 0x0000040000047882 */ /* 0x000fe20000000000 */
[----:B------:R-:W-:-:S03]  /*0330*/  IMAD.SHL.U32 R16, R5, 0x40, RZ ;  /* 0x0000004005107824 */ /* 0x000fc600078e00ff */
[----:B------:R-:W-:Y:S02]  /*0340*/  LOP3.LUT R18, R17, 0x1fc, RZ, 0xc0, !PT ;  /* 0x000001fc11127812 */ /* 0x000fe400078ec0ff */
[----:B------:R-:W-:Y:S02]  /*0350*/  LOP3.LUT R16, R16, 0x3c0, RZ, 0xc0, !PT ;  /* 0x000003c010107812 */ /* 0x000fe400078ec0ff */
[----:B------:R-:W-:-:S04]  /*0360*/  LOP3.LUT R6, R18, 0x200, RZ, 0xfc, !PT ;  /* 0x0000020012067812 */ /* 0x000fc800078efcff */
[----:B------:R-:W-:Y:S02]  /*0370*/  SHF.R.U32.HI R8, RZ, 0x2, R6 ;  /* 0x00000002ff087819 */ /* 0x000fe40000011606 */
[----:B------:R-:W-:Y:S01]  /*0380*/  LOP3.LUT R6, R16, R3, RZ, 0xfc, !PT ;  /* 0x0000000310067212 */ /* 0x000fe200078efcff */
[----:B------:R-:W-:-:S06]  /*0390*/  UPRMT UR4, UR5, 0x654, UR4 ;  /* 0x0000065405047896 */ /* 0x000fcc0008000004 */
[----:B------:R-:W-:-:S05]  /*03a0*/  LEA.HI R7, R16, UR4, RZ, 0x1e ;  /* 0x0000000410077c11 */ /* 0x000fca000f8ff0ff */
[----:B------:R-:W-:Y:S01]  /*03b0*/  IMAD R20, R6, 0x4, R7 ;  /* 0x0000000406147824 */ /* 0x000fe200078e0207 */
[----:B------:R-:W-:Y:S02]  /*03c0*/  LOP3.LUT R5, R5, 0x70, RZ, 0xc0, !PT ;  /* 0x0000007005057812 */ /* 0x000fe400078ec0ff */
[----:B------:R-:W-:-:S03]  /*03d0*/  LOP3.LUT R8, R8, 0xf0, RZ, 0xc0, !PT ;  /* 0x000000f008087812 */ /* 0x000fc600078ec0ff */
[----:B------:R-:W-:Y:S02]  /*03e0*/  VIADD R5, R5, UR4 ;  /* 0x0000000405057c36 */ /* 0x000fe40008000000 */
[----:B------:R-:W-:Y:S02]  /*03f0*/  VIADD R7, R8, UR4 ;  /* 0x0000000408077c36 */ /* 0x000fe40008000000 */
[C---:B------:R-:W-:Y:S02]  /*0400*/  IMAD R12, R18.reuse, 0x4, R5 ;  /* 0x00000004120c7824 */ /* 0x040fe400078e0205 */
[----:B------:R-:W-:Y:S01]  /*0410*/  IMAD R8, R18, 0x4, R7 ;  /* 0x0000000412087824 */ /* 0x000fe200078e0207 */
[----:B------:R-:W-:Y:S01]  /*0420*/  SHF.R.S32.HI R5, RZ, 0x19, R0 ;  /* 0x00000019ff057819 */ /* 0x000fe20000011400 */
[----:B------:R-:W0:Y:S01]  /*0430*/  LDC.64 R6, c[0x0][0x220] ;  /* 0x00008800ff067b82 */ /* 0x000e220000000a00 */
[----:B------:R-:W-:Y:S02]  /*0440*/  LOP3.LUT R2, R2, 0x3c, R17, 0xf8, !PT ;  /* 0x0000003c02027812 */ /* 0x000fe400078ef811 */
[----:B------:R-:W-:-:S05]  /*0450*/  SGXT R5, R5, 0x1 ;  /* 0x000000010505781a */ /* 0x000fca0000000200 */
[----:B------:R-:W1:Y:S01]  /*0460*/  LDC.64 R16, c[0x0][0x218] ;  /* 0x00008600ff107b82 */ /* 0x000e620000000a00 */
[----:B------:R-:W-:-:S04]  /*0470*/  LEA.HI R5, R5, R2, RZ, 0x7 ;  /* 0x0000000205057211 */ /* 0x000fc800078f38ff */
[----:B------:R-:W-:Y:S02]  /*0480*/  LOP3.LUT R19, R5, 0xffffff80, RZ, 0xc0, !PT ;  /* 0xffffff8005137812 */ /* 0x000fe400078ec0ff */
[----:B------:R-:W-:Y:S02]  /*0490*/  SHF.R.S32.HI R5, RZ, 0x7, R5 ;  /* 0x00000007ff057819 */ /* 0x000fe40000011405 */
[----:B------:R-:W-:Y:S01]  /*04a0*/  LOP3.LUT R0, R4, R3, RZ, 0xfc, !PT ;  /* 0x0000000304007212 */ /* 0x000fe200078efcff */
[----:B------:R-:W-:Y:S01]  /*04b0*/  IMAD.IADD R2, R2, 0x1, -R19 ;  /* 0x0000000102027824 */ /* 0x000fe200078e0a13 */
[----:B------:R-:W-:Y:S02]  /*04c0*/  LOP3.LUT R3, R4, 0x8, R3, 0xfe, !PT ;  /* 0x0000000804037812 */ /* 0x000fe400078efe03 */
[----:B------:R-:W-:Y:S01]  /*04d0*/  ISETP.GE.AND P0, PT, R0, 0x9, PT ;  /* 0x000000090000780c */ /* 0x000fe20003f06270 */
[----:B------:R-:W-:Y:S01]  /*04e0*/  IMAD R2, R5, 0x480, R2 ;  /* 0x0000048005027824 */ /* 0x000fe200078e0202 */
[----:B------:R-:W-:-:S03]  /*04f0*/  ISETP.GE.AND P1, PT, R3, 0x9, PT ;  /* 0x000000090300780c */ /* 0x000fc60003f26270 */
[--C-:B------:R-:W-:Y:S02]  /*0500*/  IMAD R5, R0, 0x80, R2.reuse ;  /* 0x0000008000057824 */ /* 0x100fe400078e0202 */
[----:B------:R-:W-:Y:S02]  /*0510*/  IMAD R19, R3, 0x80, R2 ;  /* 0x0000008003137824 */ /* 0x000fe400078e0202 */
[----:B-1----:R-:W-:-:S04]  /*0520*/  IMAD.WIDE R2, R5, 0x4, R16 ;  /* 0x0000000405027825 */ /* 0x002fc800078e0210 */
[----:B------:R-:W-:-:S04]  /*0530*/  IMAD.WIDE R16, R19, 0x4, R16 ;  /* 0x0000000413107825 */ /* 0x000fc800078e0210 */
[----:B0-----:R-:W-:-:S04]  /*0540*/  IMAD.WIDE R4, R5, 0x4, R6 ;  /* 0x0000000405047825 */ /* 0x001fc800078e0206 */
[----:B------:R-:W-:Y:S01]  /*0550*/  IMAD.WIDE R6, R19, 0x4, R6 ;  /* 0x0000000413067825 */ /* 0x000fe200078e0206 */
[----:B--2---:R-:W-:Y:S04]  /*0560*/  STS [R20+0x60], R29 ;  /* 0x0000601d14007388 */ /* 0x004fe80000000800 */
[----:B---3--:R-:W-:Y:S04]  /*0570*/  STS [R20+0x80], R28 ;  /* 0x0000801c14007388 */ /* 0x008fe80000000800 */
[----:B----4-:R-:W-:Y:S04]  /*0580*/  STS [R20], R22 ;  /* 0x0000001614007388 */ /* 0x010fe80000000800 */
[----:B-----5:R-:W-:Y:S04]  /*0590*/  STS [R20+0x20], R23 ;  /* 0x0000201714007388 */ /* 0x020fe80000000800 */
[----:B------:R-:W-:Y:S04]  /*05a0*/  STS [R20+0x40], R24 ;  /* 0x0000401814007388 */ /* 0x000fe80000000800 */
[----:B------:R-:W-:Y:S04]  /*05b0*/  STS [R20+0xa0], R27 ;  /* 0x0000a01b14007388 */ /* 0x000fe80000000800 */
[----:B------:R-:W-:Y:S04]  /*05c0*/  STS [R20+0xc0], R26 ;  /* 0x0000c01a14007388 */ /* 0x000fe80000000800 */
[----:B------:R-:W-:Y:S01]  /*05d0*/  STS [R20+0xe0], R25 ;  /* 0x0000e01914007388 */ /* 0x000fe20000000800 */
[----:B------:R-:W-:Y:S06]  /*05e0*/  BAR.SYNC.DEFER_BLOCKING 0x0 ;  /* 0x0000000000007b1d */ /* 0x000fec0000010000 */
[----:B------:R-:W0:Y:S04]  /*05f0*/  LDS.128 R12, [R12] ;  /* 0x000000000c0c7984 */ /* 0x000e280000000c00 */
[----:B------:R-:W1:Y:S04]  /*0600*/  LDS.128 R8, [R8+0x800] ;  /* 0x0008000008087984 */ /* 0x000e680000000c00 */
[----:B0-----:R0:W-:Y:S04]  /*0610*/  @!P0 STG.E.128 desc[UR6][R2.64], R12 ;  /* 0x0000000c02008986 */ /* 0x0011e8000c101d06 */
[----:B-1----:R0:W-:Y:S04]  /*0620*/  @!P1 STG.E.128 desc[UR6][R16.64], R8 ;  /* 0x0000000810009986 */ /* 0x0021e8000c101d06 */
[----:B------:R0:W-:Y:S02]  /*0630*/  @!P0 STG.E.128 desc[UR6][R4.64], R12 ;  /* 0x0000000c04008986 */ /* 0x0001e4000c101d06 */
[----:B0-----:R-:W-:Y:S05]  /*0640*/  @P1 EXIT ;  /* 0x000000000000194d */ /* 0x001fea0003800000 */
[----:B------:R-:W-:Y:S01]  /*0650*/  STG.E.128 desc[UR6][R6.64], R8 ;  /* 0x0000000806007986 */ /* 0x000fe2000c101d06 */
[----:B------:R-:W-:Y:S05]  /*0660*/  EXIT ;  /* 0x000000000000794d */ /* 0x000fea0003800000 */
.L_x_0:
[----:B------:R-:W-:-:S00]  /*0670*/  BRA `(.L_x_0) ;  /* 0xfffffffc00fc7947 */ /* 0x000fc0000383ffff */
[----:B------:R-:W-:-:S00]  /*0680*/  NOP ;  /* 0x0000000000007918 */ /* 0x000fc00000000000 */
[----:B------:R-:W-:-:S00]  /*0690*/  NOP ;  /* 0x0000000000007918 */ /* 0x000fc00000000000 */
[----:B------:R-:W-:-:S00]  /*06a0*/  NOP ;  /* 0x0000000000007918 */ /* 0x000fc00000000000 */
[----:B------:R-:W-:-:S00]  /*06b0*/  NOP ;  /* 0x0000000000007918 */ /* 0x000fc00000000000 */
[----:B------:R-:W-:-:S00]  /*06c0*/  NOP ;  /* 0x0000000000007918 */ /* 0x000fc00000000000 */
[----:B------:R-:W-:-:S00]  /*06d0*/  NOP ;  /* 0x0000000000007918 */ /* 0x000fc00000000000 */
[----:B------:R-:W-:-:S00]  /*06e0*/  NOP ;  /* 0x0000000000007918 */ /* 0x000fc00000000000 */
[----:B------:R-:W-:-:S00]  /*06f0*/  NOP ;  /* 0x0000000000007918 */ /* 0x000fc00000000000 */
.L_x_1:


//--------------------- .nv.shared.triton_poi_fused_convolution_div_max_pool2d_with_indices_relu_sub_8 --------------------------
	.section	.nv.shared.triton_poi_fused_convolution_div_max_pool2d_with_indices_relu_sub_8,"aw",@nobits
	.sectionflags	@""
	.align	16
	.zero		1024


//--------------------- .nv.constant0.triton_poi_fused_convolution_div_max_pool2d_with_indices_relu_sub_8 --------------------------
	.section	.nv.constant0.triton_poi_fused_convolution_div_max_pool2d_with_indices_relu_sub_8,"a",@progbits
	.sectionflags	@""
	.align	4
.nv.constant0.triton_poi_fused_convolution_div_max_pool2d_with_indices_relu_sub_8:
	.zero		560
